//
// Generated by NVIDIA NVVM Compiler
//
// Compiler Build ID: CL-36424714
// Cuda compilation tools, release 13.0, V13.0.88
// Based on NVVM 20.0.0
//

.version 9.0
.target sm_100
.address_size 64

	// .globl	_Z4testPiS_S_

.visible .entry _Z4testPiS_S_(
	.param .u64 .ptr .align 1 _Z4testPiS_S__param_0,
	.param .u64 .ptr .align 1 _Z4testPiS_S__param_1,
	.param .u64 .ptr .align 1 _Z4testPiS_S__param_2
)
{
	.reg .pred 	%p<3>;
	.reg .b32 	%r<9>;
	.reg .b64 	%rd<16>;

	ld.param.u64 	%rd4, [_Z4testPiS_S__param_0];
	ld.param.u64 	%rd3, [_Z4testPiS_S__param_1];
	ld.param.u64 	%rd5, [_Z4testPiS_S__param_2];
	cvta.to.global.u64 	%rd1, %rd5;
	cvta.to.global.u64 	%rd2, %rd4;
	mov.u32 	%r2, %tid.x;
	mov.u32 	%r3, %ctaid.x;
	mov.u32 	%r4, %ntid.x;
	mad.lo.s32 	%r1, %r3, %r4, %r2;
	setp.gt.s32 	%p1, %r1, 7;
	@%p1 bra 	$L__BB0_4;
	mul.wide.s32 	%rd9, %r1, 4;
	add.s64 	%rd10, %rd2, %rd9;
	ld.global.u32 	%r6, [%rd10];
	and.b32  	%r7, %r6, 1;
	setp.eq.b32 	%p2, %r7, 1;
	@%p2 bra 	$L__BB0_3;
	cvta.to.global.u64 	%rd13, %rd3;
	add.s64 	%rd15, %rd13, %rd9;
	mov.b32 	%r8, 1;
	st.global.u32 	[%rd15], %r8;
	bra.uni 	$L__BB0_5;
$L__BB0_3:
	add.s64 	%rd12, %rd1, %rd9;
	st.global.u32 	[%rd12], %r1;
	bra.uni 	$L__BB0_5;
$L__BB0_4:
	mul.wide.u32 	%rd6, %r1, 4;
	add.s64 	%rd7, %rd2, %rd6;
	ld.global.u32 	%r5, [%rd7];
	add.s64 	%rd8, %rd1, %rd6;
	st.global.u32 	[%rd8], %r5;
$L__BB0_5:
	ret;

}


// ===== COMPILED SASS (sm_100) =====

	.target	sm_100

	.elftype	@"ET_EXEC"


//--------------------- .note.nv.tkinfo           --------------------------
	.section	.note.nv.tkinfo,"",@"SHT_NOTE"
	.sectionflags	@"SHF_NOTE_NV_TKINFO"
	.tkinfo
        /*0018*/ 	.word	0x00000002
        /*0030*/ 	.string	""
        /*0030*/ 	.string	"ptxas"
        /*0030*/ 	.string	"Cuda compilation tools, release 13.0, V13.0.88"
        /*0030*/ 	.string	"Build cuda_13.0.r13.0/compiler.36424714_0"
        /*0030*/ 	.string	"-arch sm_100 -m 64 "



//--------------------- .note.nv.cuinfo           --------------------------
	.section	.note.nv.cuinfo,"",@"SHT_NOTE"
	.sectionflags	@"SHF_NOTE_NV_CUINFO"
        /*0018*/ 	.short	0x0002
        /*001a*/ 	.short	0x0064
        /*001c*/ 	.short	0x0082
	.zero		2


//--------------------- .nv.info                  --------------------------
	.section	.nv.info,"",@"SHT_CUDA_INFO"
	.align	4


	//----- nvinfo : EIATTR_REGCOUNT
	.align		4
        /*0000*/ 	.byte	0x04, 0x2f
        /*0002*/ 	.short	(.L_1 - .L_0)
	.align		4
.L_0:
        /*0004*/ 	.word	index@(_Z4testPiS_S_)
        /*0008*/ 	.word	0x0000000c


	//----- nvinfo : EIATTR_FRAME_SIZE
	.align		4
.L_1:
        /*000c*/ 	.byte	0x04, 0x11
        /*000e*/ 	.short	(.L_3 - .L_2)
	.align		4
.L_2:
        /*0010*/ 	.word	index@(_Z4testPiS_S_)
        /*0014*/ 	.word	0x00000000


	//----- nvinfo : EIATTR_MIN_STACK_SIZE
	.align		4
.L_3:
        /*0018*/ 	.byte	0x04, 0x12
        /*001a*/ 	.short	(.L_5 - .L_4)
	.align		4
.L_4:
        /*001c*/ 	.word	index@(_Z4testPiS_S_)
        /*0020*/ 	.word	0x00000000
.L_5:


//--------------------- .nv.compat                --------------------------
	.section	.nv.compat,"",@"SHT_CUDA_COMPAT_INFO"
	.align	4
        /*0000*/ 	.byte	0x02, 0x09, 0x00, 0x00, 0x02, 0x02, 0x01, 0x00, 0x02, 0x05, 0x05, 0x00, 0x03, 0x07, 0x01, 0x01
        /*0010*/ 	.byte	0x02, 0x03, 0x00, 0x00, 0x02, 0x06, 0x01, 0x00, 0x04, 0x0b, 0x08, 0x00, 0x09, 0x00, 0x00, 0x00
        /*0020*/ 	.byte	0x00, 0x00, 0x00, 0x00


//--------------------- .nv.info._Z4testPiS_S_    --------------------------
	.section	.nv.info._Z4testPiS_S_,"",@"SHT_CUDA_INFO"
	.sectionflags	@""
	.align	4


	//----- nvinfo : EIATTR_CUDA_API_VERSION
	.align		4
        /*0000*/ 	.byte	0x04, 0x37
        /*0002*/ 	.short	(.L_7 - .L_6)
.L_6:
        /*0004*/ 	.word	0x00000082


	//----- nvinfo : EIATTR_KPARAM_INFO
	.align		4
.L_7:
        /*0008*/ 	.byte	0x04, 0x17
        /*000a*/ 	.short	(.L_9 - .L_8)
.L_8:
        /*000c*/ 	.word	0x00000000
        /*0010*/ 	.short	0x0002
        /*0012*/ 	.short	0x0010
        /*0014*/ 	.byte	0x00, 0xf5, 0x21, 0x00


	//----- nvinfo : EIATTR_KPARAM_INFO
	.align		4
.L_9:
        /*0018*/ 	.byte	0x04, 0x17
        /*001a*/ 	.short	(.L_11 - .L_10)
.L_10:
        /*001c*/ 	.word	0x00000000
        /*0020*/ 	.short	0x0001
        /*0022*/ 	.short	0x0008
        /*0024*/ 	.byte	0x00, 0xf5, 0x21, 0x00


	//----- nvinfo : EIATTR_KPARAM_INFO
	.align		4
.L_11:
        /*0028*/ 	.byte	0x04, 0x17
        /*002a*/ 	.short	(.L_13 - .L_12)
.L_12:
        /*002c*/ 	.word	0x00000000
        /*0030*/ 	.short	0x0000
        /*0032*/ 	.short	0x0000
        /*0034*/ 	.byte	0x00, 0xf5, 0x21, 0x00


	//----- nvinfo : EIATTR_SPARSE_MMA_MASK
	.align		4
.L_13:
        /*0038*/ 	.byte	0x03, 0x50
        /*003a*/ 	.short	0x0000


	//----- nvinfo : EIATTR_MAXREG_COUNT
	.align		4
        /*003c*/ 	.byte	0x03, 0x1b
        /*003e*/ 	.short	0x00ff


	//----- nvinfo : EIATTR_MERCURY_ISA_VERSION
	.align		4
        /*0040*/ 	.byte	0x03, 0x5f
        /*0042*/ 	.short	0x0101


	//----- nvinfo : EIATTR_VRC_CTA_INIT_COUNT
	.align		4
        /*0044*/ 	.byte	0x02, 0x4a
	.zero		1
	.zero		1


	//----- nvinfo : EIATTR_EXIT_INSTR_OFFSETS
	.align		4
        /*0048*/ 	.byte	0x04, 0x1c
        /*004a*/ 	.short	(.L_15 - .L_14)


	//   ....[0]....
.L_14:
        /*004c*/ 	.word	0x00000110


	//   ....[1]....
        /*0050*/ 	.word	0x00000150


	//   ....[2]....
        /*0054*/ 	.word	0x000001c0


	//----- nvinfo : EIATTR_CRS_STACK_SIZE
	.align		4
.L_15:
        /*0058*/ 	.byte	0x04, 0x1e
        /*005a*/ 	.short	(.L_17 - .L_16)
.L_16:
        /*005c*/ 	.word	0x00000000


	//----- nvinfo : EIATTR_CBANK_PARAM_SIZE
	.align		4
.L_17:
        /*0060*/ 	.byte	0x03, 0x19
        /*0062*/ 	.short	0x0018


	//----- nvinfo : EIATTR_PARAM_CBANK
	.align		4
        /*0064*/ 	.byte	0x04, 0x0a
        /*0066*/ 	.short	(.L_19 - .L_18)
	.align		4
.L_18:
        /*0068*/ 	.word	index@(.nv.constant0._Z4testPiS_S_)
        /*006c*/ 	.short	0x0380
        /*006e*/ 	.short	0x0018


	//----- nvinfo : EIATTR_SW_WAR
	.align		4
.L_19:
        /*0070*/ 	.byte	0x04, 0x36
        /*0072*/ 	.short	(.L_21 - .L_20)
.L_20:
        /*0074*/ 	.word	0x00000008
.L_21:


//--------------------- .nv.callgraph             --------------------------
	.section	.nv.callgraph,"",@"SHT_CUDA_CALLGRAPH"
	.align	4
	.sectionentsize	8
	.align		4
        /*0000*/ 	.word	0x00000000
	.align		4
        /*0004*/ 	.word	0xffffffff
	.align		4
        /*0008*/ 	.word	0x00000000
	.align		4
        /*000c*/ 	.word	0xfffffffe
	.align		4
        /*0010*/ 	.word	0x00000000
	.align		4
        /*0014*/ 	.word	0xfffffffd
	.align		4
        /*0018*/ 	.word	0x00000000
	.align		4
        /*001c*/ 	.word	0xfffffffc


//--------------------- .text._Z4testPiS_S_       --------------------------
	.section	.text._Z4testPiS_S_,"ax",@progbits
	.align	128
        .global         _Z4testPiS_S_
        .type           _Z4testPiS_S_,@function
        .size           _Z4testPiS_S_,(.L_x_2 - _Z4testPiS_S_)
        .other          _Z4testPiS_S_,@"STO_CUDA_ENTRY STV_DEFAULT"
_Z4testPiS_S_:
.text._Z4testPiS_S_:
[----:B------:R-:W-:Y:S01]  /*0000*/  LDC R1, c[0x0][0x37c] ;  /* 0x0000df00ff017b82 */ /* 0x000fe20000000800 */
[----:B------:R-:W0:Y:S07]  /*0010*/  S2R R7, SR_TID.X ;  /* 0x0000000000077919 */ /* 0x000e2e0000002100 */
[----:B------:R-:W0:Y:S08]  /*0020*/  S2UR UR4, SR_CTAID.X ;  /* 0x00000000000479c3 */ /* 0x000e300000002500 */
[----:B------:R-:W0:Y:S02]  /*0030*/  LDC R0, c[0x0][0x360] ;  /* 0x0000d800ff007b82 */ /* 0x000e240000000800 */
[----:B0-----:R-:W-:Y:S01]  /*0040*/  IMAD R7, R0, UR4, R7 ;  /* 0x0000000400077c24 */ /* 0x001fe2000f8e0207 */
[----:B------:R-:W0:Y:S04]  /*0050*/  LDCU.64 UR4, c[0x0][0x358] ;  /* 0x00006b00ff0477ac */ /* 0x000e280008000a00 */
[----:B------:R-:W-:-:S13]  /*0060*/  ISETP.GT.AND P0, PT, R7, 0x7, PT ;  /* 0x000000070700780c */ /* 0x000fda0003f04270 */
[----:B------:R-:W-:Y:S05]  /*0070*/  @P0 BRA `(.L_x_0) ;  /* 0x0000000000380947 */ /* 0x000fea0003800000 */
[----:B------:R-:W1:Y:S02]  /*0080*/  LDC.64 R2, c[0x0][0x380] ;  /* 0x0000e000ff027b82 */ /* 0x000e640000000a00 */
[----:B-1----:R-:W-:-:S06]  /*0090*/  IMAD.WIDE R2, R7, 0x4, R2 ;  /* 0x0000000407027825 */ /* 0x002fcc00078e0202 */
[----:B0-----:R-:W2:Y:S02]  /*00a0*/  LDG.E R2, desc[UR4][R2.64] ;  /* 0x0000000402027981 */ /* 0x001ea4000c1e1900 */
[----:B--2---:R-:W-:-:S04]  /*00b0*/  LOP3.LUT R0, R2, 0x1, RZ, 0xc0, !PT ;  /* 0x0000000102007812 */ /* 0x004fc800078ec0ff */
[----:B------:R-:W-:-:S13]  /*00c0*/  ISETP.NE.U32.AND P0, PT, R0, 0x1, PT ;  /* 0x000000010000780c */ /* 0x000fda0003f05070 */
[----:B------:R-:W0:Y:S01]  /*00d0*/  @P0 LDC.64 R4, c[0x0][0x388] ;  /* 0x0000e200ff040b82 */ /* 0x000e220000000a00 */
[----:B------:R-:W-:Y:S01]  /*00e0*/  @P0 MOV R9, 0x1 ;  /* 0x0000000100090802 */ /* 0x000fe20000000f00 */
[----:B0-----:R-:W-:-:S05]  /*00f0*/  @P0 IMAD.WIDE R4, R7, 0x4, R4 ;  /* 0x0000000407040825 */ /* 0x001fca00078e0204 */
[----:B------:R0:W-:Y:S01]  /*0100*/  @P0 STG.E desc[UR4][R4.64], R9 ;  /* 0x0000000904000986 */ /* 0x0001e2000c101904 */
[----:B------:R-:W-:Y:S05]  /*0110*/  @P0 EXIT ;  /* 0x000000000000094d */ /* 0x000fea0003800000 */
[----:B------:R-:W1:Y:S02]  /*0120*/  LDC.64 R2, c[0x0][0x390] ;  /* 0x0000e400ff027b82 */ /* 0x000e640000000a00 */
[----:B-1----:R-:W-:-:S05]  /*0130*/  IMAD.WIDE R2, R7, 0x4, R2 ;  /* 0x0000000407027825 */ /* 0x002fca00078e0202 */
[----:B------:R-:W-:Y:S01]  /*0140*/  STG.E desc[UR4][R2.64], R7 ;  /* 0x0000000702007986 */ /* 0x000fe2000c101904 */
[----:B------:R-:W-:Y:S05]  /*0150*/  EXIT ;  /* 0x000000000000794d */ /* 0x000fea0003800000 */
.L_x_0:
[----:B------:R-:W1:Y:S08]  /*0160*/  LDC.64 R2, c[0x0][0x380] ;  /* 0x0000e000ff027b82 */ /* 0x000e700000000a00 */
[----:B------:R-:W2:Y:S01]  /*0170*/  LDC.64 R4, c[0x0][0x390] ;  /* 0x0000e400ff047b82 */ /* 0x000ea20000000a00 */
[----:B-1----:R-:W-:-:S06]  /*0180*/  IMAD.WIDE.U32 R2, R7, 0x4, R2 ;  /* 0x0000000407027825 */ /* 0x002fcc00078e0002 */
[----:B0-----:R-:W3:Y:S01]  /*0190*/  LDG.E R3, desc[UR4][R2.64] ;  /* 0x0000000402037981 */ /* 0x001ee2000c1e1900 */
[----:B--2---:R-:W-:-:S05]  /*01a0*/  IMAD.WIDE.U32 R4, R7, 0x4, R4 ;  /* 0x0000000407047825 */ /* 0x004fca00078e0004 */
[----:B---3--:R-:W-:Y:S01]  /*01b0*/  STG.E desc[UR4][R4.64], R3 ;  /* 0x0000000304007986 */ /* 0x008fe2000c101904 */
[----:B------:R-:W-:Y:S05]  /*01c0*/  EXIT ;  /* 0x000000000000794d */ /* 0x000fea0003800000 */
.L_x_1:
[----:B------:R-:W-:-:S00]  /*01d0*/  BRA `(.L_x_1) ;  /* 0xfffffffc00fc7947 */ /* 0x000fc0000383ffff */
[----:B------:R-:W-:-:S00]  /*01e0*/  NOP ;  /* 0x0000000000007918 */ /* 0x000fc00000000000 */
        /* <DEDUP_REMOVED lines=9> */
.L_x_2:


//--------------------- .nv.shared.reserved.0     --------------------------
	.section	.nv.shared.reserved.0,"aw",@nobits
	.weak		__nv_reservedSMEM_offset_0_alias
	.size		__nv_reservedSMEM_offset_0_alias, 0, 64
	.other		__nv_reservedSMEM_offset_0_alias,@"STO_CUDA_RESERVED_SHARED STV_DEFAULT"
__nv_reservedSMEM_offset_0_alias:
	.zero		0
	.zero		64


//--------------------- .nv.constant0._Z4testPiS_S_ --------------------------
	.section	.nv.constant0._Z4testPiS_S_,"a",@progbits
	.sectionflags	@""
	.align	4
.nv.constant0._Z4testPiS_S_:
	.zero		920


//--------------------- SYMBOLS --------------------------

	.type		.nv.reservedSmem.offset0,@object
	.size		.nv.reservedSmem.offset0,0x4
